//
// Generated by NVIDIA NVVM Compiler
//
// Compiler Build ID: CL-36424714
// Cuda compilation tools, release 13.0, V13.0.88
// Based on NVVM 20.0.0
//

.version 9.0
.target sm_100
.address_size 64

	// .globl	_Z16_AFFINE_KERNEL_0PiiS_iiii

.visible .entry _Z16_AFFINE_KERNEL_0PiiS_iiii(
	.param .u64 .ptr .align 1 _Z16_AFFINE_KERNEL_0PiiS_iiii_param_0,
	.param .u32 _Z16_AFFINE_KERNEL_0PiiS_iiii_param_1,
	.param .u64 .ptr .align 1 _Z16_AFFINE_KERNEL_0PiiS_iiii_param_2,
	.param .u32 _Z16_AFFINE_KERNEL_0PiiS_iiii_param_3,
	.param .u32 _Z16_AFFINE_KERNEL_0PiiS_iiii_param_4,
	.param .u32 _Z16_AFFINE_KERNEL_0PiiS_iiii_param_5,
	.param .u32 _Z16_AFFINE_KERNEL_0PiiS_iiii_param_6
)
{
	.reg .pred 	%p<4>;
	.reg .b32 	%r<12>;
	.reg .b64 	%rd<8>;

	ld.param.u64 	%rd1, [_Z16_AFFINE_KERNEL_0PiiS_iiii_param_0];
	ld.param.u64 	%rd2, [_Z16_AFFINE_KERNEL_0PiiS_iiii_param_2];
	ld.param.u32 	%r2, [_Z16_AFFINE_KERNEL_0PiiS_iiii_param_4];
	ld.param.u32 	%r3, [_Z16_AFFINE_KERNEL_0PiiS_iiii_param_5];
	ld.param.u32 	%r4, [_Z16_AFFINE_KERNEL_0PiiS_iiii_param_6];
	mov.u32 	%r5, %nctaid.x;
	mov.u32 	%r6, %ntid.x;
	mov.u32 	%r7, %ctaid.x;
	mov.u32 	%r8, %tid.x;
	mad.lo.s32 	%r9, %r4, %r5, %r7;
	mad.lo.s32 	%r1, %r9, %r6, %r8;
	setp.gt.s32 	%p1, %r2, %r1;
	setp.gt.s32 	%p2, %r1, %r3;
	or.pred  	%p3, %p1, %p2;
	@%p3 bra 	$L__BB0_2;
	cvta.to.global.u64 	%rd3, %rd1;
	cvta.to.global.u64 	%rd4, %rd2;
	mul.wide.s32 	%rd5, %r1, 4;
	add.s64 	%rd6, %rd3, %rd5;
	ld.global.u32 	%r10, [%rd6+12];
	st.global.u32 	[%rd6+44], %r10;
	ld.global.u32 	%r11, [%rd6+4];
	add.s64 	%rd7, %rd4, %rd5;
	st.global.u32 	[%rd7+8], %r11;
	st.global.u32 	[%rd6+4], %r11;
$L__BB0_2:
	ret;

}


// ===== COMPILED SASS (sm_100) =====

	.target	sm_100

	.elftype	@"ET_EXEC"


//--------------------- .note.nv.tkinfo           --------------------------
	.section	.note.nv.tkinfo,"",@"SHT_NOTE"
	.sectionflags	@"SHF_NOTE_NV_TKINFO"
	.tkinfo
        /*0018*/ 	.word	0x00000002
        /*0030*/ 	.string	""
        /*0030*/ 	.string	"ptxas"
        /*0030*/ 	.string	"Cuda compilation tools, release 13.0, V13.0.88"
        /*0030*/ 	.string	"Build cuda_13.0.r13.0/compiler.36424714_0"
        /*0030*/ 	.string	"-arch sm_100 -m 64 "



//--------------------- .note.nv.cuinfo           --------------------------
	.section	.note.nv.cuinfo,"",@"SHT_NOTE"
	.sectionflags	@"SHF_NOTE_NV_CUINFO"
        /*0018*/ 	.short	0x0002
        /*001a*/ 	.short	0x0064
        /*001c*/ 	.short	0x0082
	.zero		2


//--------------------- .nv.info                  --------------------------
	.section	.nv.info,"",@"SHT_CUDA_INFO"
	.align	4


	//----- nvinfo : EIATTR_REGCOUNT
	.align		4
        /*0000*/ 	.byte	0x04, 0x2f
        /*0002*/ 	.short	(.L_1 - .L_0)
	.align		4
.L_0:
        /*0004*/ 	.word	index@(_Z16_AFFINE_KERNEL_0PiiS_iiii)
        /*0008*/ 	.word	0x0000000e


	//----- nvinfo : EIATTR_FRAME_SIZE
	.align		4
.L_1:
        /*000c*/ 	.byte	0x04, 0x11
        /*000e*/ 	.short	(.L_3 - .L_2)
	.align		4
.L_2:
        /*0010*/ 	.word	index@(_Z16_AFFINE_KERNEL_0PiiS_iiii)
        /*0014*/ 	.word	0x00000000


	//----- nvinfo : EIATTR_MIN_STACK_SIZE
	.align		4
.L_3:
        /*0018*/ 	.byte	0x04, 0x12
        /*001a*/ 	.short	(.L_5 - .L_4)
	.align		4
.L_4:
        /*001c*/ 	.word	index@(_Z16_AFFINE_KERNEL_0PiiS_iiii)
        /*0020*/ 	.word	0x00000000
.L_5:


//--------------------- .nv.compat                --------------------------
	.section	.nv.compat,"",@"SHT_CUDA_COMPAT_INFO"
	.align	4
        /*0000*/ 	.byte	0x02, 0x09, 0x00, 0x00, 0x02, 0x02, 0x01, 0x00, 0x02, 0x05, 0x05, 0x00, 0x03, 0x07, 0x01, 0x01
        /*0010*/ 	.byte	0x02, 0x03, 0x00, 0x00, 0x02, 0x06, 0x01, 0x00, 0x04, 0x0b, 0x08, 0x00, 0x09, 0x00, 0x00, 0x00
        /*0020*/ 	.byte	0x00, 0x00, 0x00, 0x00


//--------------------- .nv.info._Z16_AFFINE_KERNEL_0PiiS_iiii --------------------------
	.section	.nv.info._Z16_AFFINE_KERNEL_0PiiS_iiii,"",@"SHT_CUDA_INFO"
	.sectionflags	@""
	.align	4


	//----- nvinfo : EIATTR_CUDA_API_VERSION
	.align		4
        /*0000*/ 	.byte	0x04, 0x37
        /*0002*/ 	.short	(.L_7 - .L_6)
.L_6:
        /*0004*/ 	.word	0x00000082


	//----- nvinfo : EIATTR_KPARAM_INFO
	.align		4
.L_7:
        /*0008*/ 	.byte	0x04, 0x17
        /*000a*/ 	.short	(.L_9 - .L_8)
.L_8:
        /*000c*/ 	.word	0x00000000
        /*0010*/ 	.short	0x0006
        /*0012*/ 	.short	0x0024
        /*0014*/ 	.byte	0x00, 0xf0, 0x11, 0x00


	//----- nvinfo : EIATTR_KPARAM_INFO
	.align		4
.L_9:
        /*0018*/ 	.byte	0x04, 0x17
        /*001a*/ 	.short	(.L_11 - .L_10)
.L_10:
        /*001c*/ 	.word	0x00000000
        /*0020*/ 	.short	0x0005
        /*0022*/ 	.short	0x0020
        /*0024*/ 	.byte	0x00, 0xf0, 0x11, 0x00


	//----- nvinfo : EIATTR_KPARAM_INFO
	.align		4
.L_11:
        /*0028*/ 	.byte	0x04, 0x17
        /*002a*/ 	.short	(.L_13 - .L_12)
.L_12:
        /*002c*/ 	.word	0x00000000
        /*0030*/ 	.short	0x0004
        /*0032*/ 	.short	0x001c
        /*0034*/ 	.byte	0x00, 0xf0, 0x11, 0x00


	//----- nvinfo : EIATTR_KPARAM_INFO
	.align		4
.L_13:
        /*0038*/ 	.byte	0x04, 0x17
        /*003a*/ 	.short	(.L_15 - .L_14)
.L_14:
        /*003c*/ 	.word	0x00000000
        /*0040*/ 	.short	0x0003
        /*0042*/ 	.short	0x0018
        /*0044*/ 	.byte	0x00, 0xf0, 0x11, 0x00


	//----- nvinfo : EIATTR_KPARAM_INFO
	.align		4
.L_15:
        /*0048*/ 	.byte	0x04, 0x17
        /*004a*/ 	.short	(.L_17 - .L_16)
.L_16:
        /*004c*/ 	.word	0x00000000
        /*0050*/ 	.short	0x0002
        /*0052*/ 	.short	0x0010
        /*0054*/ 	.byte	0x00, 0xf5, 0x21, 0x00


	//----- nvinfo : EIATTR_KPARAM_INFO
	.align		4
.L_17:
        /*0058*/ 	.byte	0x04, 0x17
        /*005a*/ 	.short	(.L_19 - .L_18)
.L_18:
        /*005c*/ 	.word	0x00000000
        /*0060*/ 	.short	0x0001
        /*0062*/ 	.short	0x0008
        /*0064*/ 	.byte	0x00, 0xf0, 0x11, 0x00


	//----- nvinfo : EIATTR_KPARAM_INFO
	.align		4
.L_19:
        /*0068*/ 	.byte	0x04, 0x17
        /*006a*/ 	.short	(.L_21 - .L_20)
.L_20:
        /*006c*/ 	.word	0x00000000
        /*0070*/ 	.short	0x0000
        /*0072*/ 	.short	0x0000
        /*0074*/ 	.byte	0x00, 0xf5, 0x21, 0x00


	//----- nvinfo : EIATTR_SPARSE_MMA_MASK
	.align		4
.L_21:
        /*0078*/ 	.byte	0x03, 0x50
        /*007a*/ 	.short	0x0000


	//----- nvinfo : EIATTR_MAXREG_COUNT
	.align		4
        /*007c*/ 	.byte	0x03, 0x1b
        /*007e*/ 	.short	0x00ff


	//----- nvinfo : EIATTR_MERCURY_ISA_VERSION
	.align		4
        /*0080*/ 	.byte	0x03, 0x5f
        /*0082*/ 	.short	0x0101


	//----- nvinfo : EIATTR_VRC_CTA_INIT_COUNT
	.align		4
        /*0084*/ 	.byte	0x02, 0x4a
	.zero		1
	.zero		1


	//----- nvinfo : EIATTR_EXIT_INSTR_OFFSETS
	.align		4
        /*0088*/ 	.byte	0x04, 0x1c
        /*008a*/ 	.short	(.L_23 - .L_22)


	//   ....[0]....
.L_22:
        /*008c*/ 	.word	0x000000b0


	//   ....[1]....
        /*0090*/ 	.word	0x00000160


	//----- nvinfo : EIATTR_CBANK_PARAM_SIZE
	.align		4
.L_23:
        /*0094*/ 	.byte	0x03, 0x19
        /*0096*/ 	.short	0x0028


	//----- nvinfo : EIATTR_PARAM_CBANK
	.align		4
        /*0098*/ 	.byte	0x04, 0x0a
        /*009a*/ 	.short	(.L_25 - .L_24)
	.align		4
.L_24:
        /*009c*/ 	.word	index@(.nv.constant0._Z16_AFFINE_KERNEL_0PiiS_iiii)
        /*00a0*/ 	.short	0x0380
        /*00a2*/ 	.short	0x0028


	//----- nvinfo : EIATTR_SW_WAR
	.align		4
.L_25:
        /*00a4*/ 	.byte	0x04, 0x36
        /*00a6*/ 	.short	(.L_27 - .L_26)
.L_26:
        /*00a8*/ 	.word	0x00000008
.L_27:


//--------------------- .nv.callgraph             --------------------------
	.section	.nv.callgraph,"",@"SHT_CUDA_CALLGRAPH"
	.align	4
	.sectionentsize	8
	.align		4
        /*0000*/ 	.word	0x00000000
	.align		4
        /*0004*/ 	.word	0xffffffff
	.align		4
        /*0008*/ 	.word	0x00000000
	.align		4
        /*000c*/ 	.word	0xfffffffe
	.align		4
        /*0010*/ 	.word	0x00000000
	.align		4
        /*0014*/ 	.word	0xfffffffd
	.align		4
        /*0018*/ 	.word	0x00000000
	.align		4
        /*001c*/ 	.word	0xfffffffc


//--------------------- .text._Z16_AFFINE_KERNEL_0PiiS_iiii --------------------------
	.section	.text._Z16_AFFINE_KERNEL_0PiiS_iiii,"ax",@progbits
	.align	128
        .global         _Z16_AFFINE_KERNEL_0PiiS_iiii
        .type           _Z16_AFFINE_KERNEL_0PiiS_iiii,@function
        .size           _Z16_AFFINE_KERNEL_0PiiS_iiii,(.L_x_1 - _Z16_AFFINE_KERNEL_0PiiS_iiii)
        .other          _Z16_AFFINE_KERNEL_0PiiS_iiii,@"STO_CUDA_ENTRY STV_DEFAULT"
_Z16_AFFINE_KERNEL_0PiiS_iiii:
.text._Z16_AFFINE_KERNEL_0PiiS_iiii:
[----:B------:R-:W-:Y:S01]  /*0000*/  LDC R1, c[0x0][0x37c] ;  /* 0x0000df00ff017b82 */ /* 0x000fe20000000800 */
[----:B------:R-:W0:Y:S07]  /*0010*/  S2R R0, SR_CTAID.X ;  /* 0x0000000000007919 */ /* 0x000e2e0000002500 */
[----:B------:R-:W0:Y:S01]  /*0020*/  LDC.64 R2, c[0x0][0x3a0] ;  /* 0x0000e800ff027b82 */ /* 0x000e220000000a00 */
[----:B------:R-:W0:Y:S01]  /*0030*/  LDCU UR4, c[0x0][0x370] ;  /* 0x00006e00ff0477ac */ /* 0x000e220008000800 */
[----:B------:R-:W1:Y:S01]  /*0040*/  S2R R7, SR_TID.X ;  /* 0x0000000000077919 */ /* 0x000e620000002100 */
[----:B------:R-:W1:Y:S01]  /*0050*/  LDCU UR5, c[0x0][0x360] ;  /* 0x00006c00ff0577ac */ /* 0x000e620008000800 */
[----:B------:R-:W2:Y:S01]  /*0060*/  LDCU UR6, c[0x0][0x39c] ;  /* 0x00007380ff0677ac */ /* 0x000ea20008000800 */
[----:B0-----:R-:W-:-:S04]  /*0070*/  IMAD R0, R3, UR4, R0 ;  /* 0x0000000403007c24 */ /* 0x001fc8000f8e0200 */
[----:B-1----:R-:W-:-:S05]  /*0080*/  IMAD R7, R0, UR5, R7 ;  /* 0x0000000500077c24 */ /* 0x002fca000f8e0207 */
[----:B------:R-:W-:-:S04]  /*0090*/  ISETP.GT.AND P0, PT, R7, R2, PT ;  /* 0x000000020700720c */ /* 0x000fc80003f04270 */
[----:B--2---:R-:W-:-:S13]  /*00a0*/  ISETP.LT.OR P0, PT, R7, UR6, P0 ;  /* 0x0000000607007c0c */ /* 0x004fda0008701670 */
[----:B------:R-:W-:Y:S05]  /*00b0*/  @P0 EXIT ;  /* 0x000000000000094d */ /* 0x000fea0003800000 */
[----:B------:R-:W0:Y:S01]  /*00c0*/  LDC.64 R2, c[0x0][0x380] ;  /* 0x0000e000ff027b82 */ /* 0x000e220000000a00 */
[----:B------:R-:W1:Y:S07]  /*00d0*/  LDCU.64 UR4, c[0x0][0x358] ;  /* 0x00006b00ff0477ac */ /* 0x000e6e0008000a00 */
[----:B------:R-:W2:Y:S01]  /*00e0*/  LDC.64 R4, c[0x0][0x390] ;  /* 0x0000e400ff047b82 */ /* 0x000ea20000000a00 */
[----:B0-----:R-:W-:-:S05]  /*00f0*/  IMAD.WIDE R2, R7, 0x4, R2 ;  /* 0x0000000407027825 */ /* 0x001fca00078e0202 */
[----:B-1----:R-:W3:Y:S04]  /*0100*/  LDG.E R9, desc[UR4][R2.64+0xc] ;  /* 0x00000c0402097981 */ /* 0x002ee8000c1e1900 */
[----:B------:R-:W4:Y:S01]  /*0110*/  LDG.E R11, desc[UR4][R2.64+0x4] ;  /* 0x00000404020b7981 */ /* 0x000f22000c1e1900 */
[----:B--2---:R-:W-:-:S03]  /*0120*/  IMAD.WIDE R4, R7, 0x4, R4 ;  /* 0x0000000407047825 */ /* 0x004fc600078e0204 */
[----:B---3--:R-:W-:Y:S04]  /*0130*/  STG.E desc[UR4][R2.64+0x2c], R9 ;  /* 0x00002c0902007986 */ /* 0x008fe8000c101904 */
[----:B----4-:R-:W-:Y:S04]  /*0140*/  STG.E desc[UR4][R4.64+0x8], R11 ;  /* 0x0000080b04007986 */ /* 0x010fe8000c101904 */
[----:B------:R-:W-:Y:S01]  /*0150*/  STG.E desc[UR4][R2.64+0x4], R11 ;  /* 0x0000040b02007986 */ /* 0x000fe2000c101904 */
[----:B------:R-:W-:Y:S05]  /*0160*/  EXIT ;  /* 0x000000000000794d */ /* 0x000fea0003800000 */
.L_x_0:
[----:B------:R-:W-:-:S00]  /*0170*/  BRA `(.L_x_0) ;  /* 0xfffffffc00fc7947 */ /* 0x000fc0000383ffff */
[----:B------:R-:W-:-:S00]  /*0180*/  NOP ;  /* 0x0000000000007918 */ /* 0x000fc00000000000 */
[----:B------:R-:W-:-:S00]  /*0190*/  NOP ;  /* 0x0000000000007918 */ /* 0x000fc00000000000 */
[----:B------:R-:W-:-:S00]  /*01a0*/  NOP ;  /* 0x0000000000007918 */ /* 0x000fc00000000000 */
[----:B------:R-:W-:-:S00]  /*01b0*/  NOP ;  /* 0x0000000000007918 */ /* 0x000fc00000000000 */
[----:B------:R-:W-:-:S00]  /*01c0*/  NOP ;  /* 0x0000000000007918 */ /* 0x000fc00000000000 */
[----:B------:R-:W-:-:S00]  /*01d0*/  NOP ;  /* 0x0000000000007918 */ /* 0x000fc00000000000 */
[----:B------:R-:W-:-:S00]  /*01e0*/  NOP ;  /* 0x0000000000007918 */ /* 0x000fc00000000000 */
[----:B------:R-:W-:-:S00]  /*01f0*/  NOP ;  /* 0x0000000000007918 */ /* 0x000fc00000000000 */
.L_x_1:


//--------------------- .nv.shared.reserved.0     --------------------------
	.section	.nv.shared.reserved.0,"aw",@nobits
	.weak		__nv_reservedSMEM_offset_0_alias
	.size		__nv_reservedSMEM_offset_0_alias, 0, 64
	.other		__nv_reservedSMEM_offset_0_alias,@"STO_CUDA_RESERVED_SHARED STV_DEFAULT"
__nv_reservedSMEM_offset_0_alias:
	.zero		0
	.zero		64


//--------------------- .nv.constant0._Z16_AFFINE_KERNEL_0PiiS_iiii --------------------------
	.section	.nv.constant0._Z16_AFFINE_KERNEL_0PiiS_iiii,"a",@progbits
	.sectionflags	@""
	.align	4
.nv.constant0._Z16_AFFINE_KERNEL_0PiiS_iiii:
	.zero		936


//--------------------- SYMBOLS --------------------------

	.type		.nv.reservedSmem.offset0,@object
	.size		.nv.reservedSmem.offset0,0x4
